	.headerflags	@"EF_CUDA_TEXMODE_UNIFIED EF_CUDA_64BIT_ADDRESS EF_CUDA_ACCELERATORS EF_CUDA_SM90 EF_CUDA_VIRTUAL_SM(EF_CUDA_SM90)"
	.elftype	@"ET_EXEC"


//--------------------- .nv.info                  --------------------------
	.section	.nv.info,"",@"SHT_CUDA_INFO"
	.align	4


	//----- nvinfo : EIATTR_REGCOUNT
	.align		4
        /*0000*/ 	.byte	0x04, 0x2f
        /*0002*/ 	.short	(.L_1 - .L_0)
	.align		4
.L_0:
        /*0004*/ 	.word	index@(triton_poi_fused_cat_0)
        /*0008*/ 	.word	0x00000010


	//----- nvinfo : EIATTR_MIN_STACK_SIZE
	.align		4
.L_1:
        /*000c*/ 	.byte	0x04, 0x12
        /*000e*/ 	.short	(.L_3 - .L_2)
	.align		4
.L_2:
        /*0010*/ 	.word	index@(triton_poi_fused_cat_0)
        /*0014*/ 	.word	0x00000000


	//----- nvinfo : EIATTR_FRAME_SIZE
	.align		4
.L_3:
        /*0018*/ 	.byte	0x04, 0x11
        /*001a*/ 	.short	(.L_5 - .L_4)
	.align		4
.L_4:
        /*001c*/ 	.word	index@(triton_poi_fused_cat_0)
        /*0020*/ 	.word	0x00000000


	//----- nvinfo : EIATTR_MIN_STACK_SIZE
	.align		4
.L_5:
        /*0024*/ 	.byte	0x04, 0x12
        /*0026*/ 	.short	(.L_7 - .L_6)
	.align		4
.L_6:
        /*0028*/ 	.word	index@(triton_poi_fused_cat_0)
        /*002c*/ 	.word	0x00000000
.L_7:


//--------------------- .nv.info.triton_poi_fused_cat_0 --------------------------
	.section	.nv.info.triton_poi_fused_cat_0,"",@"SHT_CUDA_INFO"
	.sectionflags	@""
	.align	4


	//----- nvinfo : EIATTR_CUDA_API_VERSION
	.align		4
        /*0000*/ 	.byte	0x04, 0x37
        /*0002*/ 	.short	(.L_9 - .L_8)
.L_8:
        /*0004*/ 	.word	0x0000007c


	//----- nvinfo : EIATTR_KPARAM_INFO
	.align		4
.L_9:
        /*0008*/ 	.byte	0x04, 0x17
        /*000a*/ 	.short	(.L_11 - .L_10)
.L_10:
        /*000c*/ 	.word	0x00000000
        /*0010*/ 	.short	0x0004
        /*0012*/ 	.short	0x0020
        /*0014*/ 	.byte	0x00, 0xf0, 0x11, 0x00


	//----- nvinfo : EIATTR_KPARAM_INFO
	.align		4
.L_11:
        /*0018*/ 	.byte	0x04, 0x17
        /*001a*/ 	.short	(.L_13 - .L_12)
.L_12:
        /*001c*/ 	.word	0x00000000
        /*0020*/ 	.short	0x0003
        /*0022*/ 	.short	0x0018
        /*0024*/ 	.byte	0x00, 0xf4, 0x21, 0x00


	//----- nvinfo : EIATTR_KPARAM_INFO
	.align		4
.L_13:
        /*0028*/ 	.byte	0x04, 0x17
        /*002a*/ 	.short	(.L_15 - .L_14)
.L_14:
        /*002c*/ 	.word	0x00000000
        /*0030*/ 	.short	0x0002
        /*0032*/ 	.short	0x0010
        /*0034*/ 	.byte	0x00, 0xf4, 0x21, 0x00


	//----- nvinfo : EIATTR_KPARAM_INFO
	.align		4
.L_15:
        /*0038*/ 	.byte	0x04, 0x17
        /*003a*/ 	.short	(.L_17 - .L_16)
.L_16:
        /*003c*/ 	.word	0x00000000
        /*0040*/ 	.short	0x0001
        /*0042*/ 	.short	0x0008
        /*0044*/ 	.byte	0x00, 0xf4, 0x21, 0x00


	//----- nvinfo : EIATTR_KPARAM_INFO
	.align		4
.L_17:
        /*0048*/ 	.byte	0x04, 0x17
        /*004a*/ 	.short	(.L_19 - .L_18)
.L_18:
        /*004c*/ 	.word	0x00000000
        /*0050*/ 	.short	0x0000
        /*0052*/ 	.short	0x0000
        /*0054*/ 	.byte	0x00, 0xf4, 0x21, 0x00


	//----- nvinfo : EIATTR_SPARSE_MMA_MASK
	.align		4
.L_19:
        /*0058*/ 	.byte	0x03, 0x50
        /*005a*/ 	.short	0x0000


	//----- nvinfo : EIATTR_MAXREG_COUNT
	.align		4
        /*005c*/ 	.byte	0x03, 0x1b
        /*005e*/ 	.short	0x00ff


	//----- nvinfo : EIATTR_EXIT_INSTR_OFFSETS
	.align		4
        /*0060*/ 	.byte	0x04, 0x1c
        /*0062*/ 	.short	(.L_21 - .L_20)


	//   ....[0]....
.L_20:
        /*0064*/ 	.word	0x00000300


	//   ....[1]....
        /*0068*/ 	.word	0x00000320


	//----- nvinfo : EIATTR_REQNTID
	.align		4
.L_21:
        /*006c*/ 	.byte	0x04, 0x10
        /*006e*/ 	.short	(.L_23 - .L_22)
.L_22:
        /*0070*/ 	.word	0x00000080
        /*0074*/ 	.word	0x00000001
        /*0078*/ 	.word	0x00000001


	//----- nvinfo : EIATTR_CBANK_PARAM_SIZE
	.align		4
.L_23:
        /*007c*/ 	.byte	0x03, 0x19
        /*007e*/ 	.short	0x0024


	//----- nvinfo : EIATTR_PARAM_CBANK
	.align		4
        /*0080*/ 	.byte	0x04, 0x0a
        /*0082*/ 	.short	(.L_25 - .L_24)
	.align		4
.L_24:
        /*0084*/ 	.word	index@(.nv.constant0.triton_poi_fused_cat_0)
        /*0088*/ 	.short	0x0210
        /*008a*/ 	.short	0x0024


	//----- nvinfo : EIATTR_SW_WAR
	.align		4
.L_25:
        /*008c*/ 	.byte	0x04, 0x36
        /*008e*/ 	.short	(.L_27 - .L_26)
.L_26:
        /*0090*/ 	.word	0x00000008
.L_27:


//--------------------- .nv.callgraph             --------------------------
	.section	.nv.callgraph,"",@"SHT_CUDA_CALLGRAPH"
	.align	4
	.sectionentsize	8
	.align		4
        /*0000*/ 	.word	0x00000000
	.align		4
        /*0004*/ 	.word	0xffffffff
	.align		4
        /*0008*/ 	.word	0x00000000
	.align		4
        /*000c*/ 	.word	0xfffffffe
	.align		4
        /*0010*/ 	.word	0x00000000
	.align		4
        /*0014*/ 	.word	0xfffffffd
	.align		4
        /*0018*/ 	.word	0x00000000
	.align		4
        /*001c*/ 	.word	0xfffffffc


//--------------------- .text.triton_poi_fused_cat_0 --------------------------
	.section	.text.triton_poi_fused_cat_0,"ax",@progbits
	.align	128
        .global         triton_poi_fused_cat_0
        .type           triton_poi_fused_cat_0,@function
        .size           triton_poi_fused_cat_0,(.L_x_1 - triton_poi_fused_cat_0)
        .other          triton_poi_fused_cat_0,@"STO_CUDA_ENTRY STV_DEFAULT"
triton_poi_fused_cat_0:
.text.triton_poi_fused_cat_0:
[----:B------:R-:W0:Y:S02]  /*0000*/  LDC R1, c[0x0][0x28] ;  /* 0x00000a00ff017b82 */ /* 0x000e240000000800 */
[----:B------:R-:W1:Y:S01]  /*0010*/  S2R R0, SR_TID.X ;  /* 0x0000000000007919 */ /* 0x000e620000002100 */
[----:B------:R-:W2:Y:S01]  /*0020*/  LDC.64 R4, c[0x0][0x218] ;  /* 0x00008600ff047b82 */ /* 0x000ea20000000a00 */
[----:B------:R-:W-:Y:S01]  /*0030*/  ULDC.64 UR4, c[0x0][0x208] ;  /* 0x0000820000047ab9 */ /* 0x000fe20000000a00 */
[----:B------:R-:W3:Y:S01]  /*0040*/  S2R R3, SR_CTAID.X ;  /* 0x0000000000037919 */ /* 0x000ee20000002500 */
[----:B-1----:R-:W-:Y:S02]  /*0050*/  LOP3.LUT R0, R0, 0x7f, RZ, 0xc0, !PT ;  /* 0x0000007f00007812 */ /* 0x002fe400078ec0ff */
[----:B---3--:R-:W-:-:S03]  /*0060*/  SHF.R.S32.HI R2, RZ, 0x18, R3 ;  /* 0x00000018ff027819 */ /* 0x008fc60000011403 */
[----:B------:R-:W-:Y:S01]  /*0070*/  IMAD R0, R3, 0x80, R0 ;  /* 0x0000008003007824 */ /* 0x000fe200078e0200 */
[----:B------:R-:W-:-:S03]  /*0080*/  SGXT R3, R2, 0x1 ;  /* 0x000000010203781a */ /* 0x000fc60000000200 */
[C---:B------:R-:W-:Y:S01]  /*0090*/  IMAD.HI R8, R0.reuse, 0x38e38e39, RZ ;  /* 0x38e38e3900087827 */ /* 0x040fe200078e02ff */
[----:B------:R-:W-:Y:S02]  /*00a0*/  ISETP.GE.AND P0, PT, R0, 0x900, PT ;  /* 0x000009000000780c */ /* 0x000fe40003f06270 */
[----:B------:R-:W-:Y:S02]  /*00b0*/  LEA.HI R6, R3, R0, RZ, 0x4 ;  /* 0x0000000003067211 */ /* 0x000fe400078f20ff */
[----:B------:R-:W1:Y:S02]  /*00c0*/  LDC.64 R2, c[0x0][0x220] ;  /* 0x00008800ff027b82 */ /* 0x000e640000000a00 */
[----:B------:R-:W-:Y:S02]  /*00d0*/  SHF.R.S32.HI R7, RZ, 0x4, R6 ;  /* 0x00000004ff077819 */ /* 0x000fe40000011406 */
[----:B------:R-:W-:-:S03]  /*00e0*/  LOP3.LUT R13, R6, 0xfffffff0, RZ, 0xc0, !PT ;  /* 0xfffffff0060d7812 */ /* 0x000fc600078ec0ff */
[----:B------:R-:W-:-:S04]  /*00f0*/  IMAD.HI R9, R7, 0x38e38e39, RZ ;  /* 0x38e38e3907097827 */ /* 0x000fc800078e02ff */
[----:B------:R-:W-:Y:S01]  /*0100*/  IMAD.IADD R6, R0, 0x1, -R13 ;  /* 0x0000000100067824 */ /* 0x000fe200078e0a0d */
[----:B------:R-:W-:-:S04]  /*0110*/  SHF.R.U32.HI R10, RZ, 0x1f, R9 ;  /* 0x0000001fff0a7819 */ /* 0x000fc80000011609 */
[----:B------:R-:W-:Y:S02]  /*0120*/  LEA.HI.SX32 R10, R9, R10, 0x1d ;  /* 0x0000000a090a7211 */ /* 0x000fe400078feaff */
[----:B------:R-:W-:-:S03]  /*0130*/  SHF.R.U32.HI R9, RZ, 0x1f, R8 ;  /* 0x0000001fff097819 */ /* 0x000fc60000011608 */
[----:B------:R-:W-:Y:S01]  /*0140*/  IMAD R10, R10, -0x24, R7 ;  /* 0xffffffdc0a0a7824 */ /* 0x000fe200078e0207 */
[----:B------:R-:W-:Y:S02]  /*0150*/  LEA.HI.SX32 R11, R8, R9, 0x19 ;  /* 0x00000009080b7211 */ /* 0x000fe400078fcaff */
[----:B------:R-:W3:Y:S01]  /*0160*/  LDC.64 R8, c[0x0][0x210] ;  /* 0x00008400ff087b82 */ /* 0x000ee20000000a00 */
[C---:B------:R-:W-:Y:S01]  /*0170*/  VIADD R7, R10.reuse, 0xfffffffc ;  /* 0xfffffffc0a077836 */ /* 0x040fe20000000000 */
[----:B------:R-:W-:Y:S01]  /*0180*/  ISETP.GT.AND P3, PT, R10, 0x3, !P0 ;  /* 0x000000030a00780c */ /* 0x000fe20004764270 */
[----:B------:R-:W-:-:S04]  /*0190*/  IMAD R6, R11, 0x200, R6 ;  /* 0x000002000b067824 */ /* 0x000fc800078e0206 */
[C---:B------:R-:W-:Y:S02]  /*01a0*/  IMAD R13, R7.reuse, 0x10, R6 ;  /* 0x00000010070d7824 */ /* 0x040fe400078e0206 */
[----:B-1----:R-:W-:-:S04]  /*01b0*/  IMAD.WIDE R6, R7, 0x4, R2 ;  /* 0x0000000407067825 */ /* 0x002fc800078e0202 */
[----:B--2---:R-:W-:Y:S01]  /*01c0*/  IMAD.WIDE R4, R13, 0x4, R4 ;  /* 0x000000040d047825 */ /* 0x004fe200078e0204 */
[----:B------:R-:W-:Y:S02]  /*01d0*/  CS2R R12, SRZ ;  /* 0x00000000000c7805 */ /* 0x000fe4000001ff00 */
[----:B------:R-:W-:-:S04]  /*01e0*/  ISETP.GE.AND P1, PT, R10, 0x4, PT ;  /* 0x000000040a00780c */ /* 0x000fc80003f26270 */
[----:B------:R-:W2:Y:S04]  /*01f0*/  @P3 LDG.E.EL R13, desc[UR4][R6.64] ;  /* 0x00000004060d3981 */ /* 0x000ea8000c2e1900 */
[----:B------:R1:W4:Y:S01]  /*0200*/  @P3 LDG.E R12, desc[UR4][R4.64] ;  /* 0x00000004040c3981 */ /* 0x000322000c1e1900 */
[C---:B------:R-:W-:Y:S01]  /*0210*/  IMAD R2, R11.reuse, -0x240, R0 ;  /* 0xfffffdc00b027824 */ /* 0x040fe200078e0200 */
[----:B------:R-:W-:Y:S01]  /*0220*/  ISETP.LT.AND P2, PT, R0, 0x900, !P1 ;  /* 0x000009000000780c */ /* 0x000fe20004f41270 */
[----:B------:R-:W-:Y:S02]  /*0230*/  IMAD.MOV.U32 R10, RZ, RZ, RZ ;  /* 0x000000ffff0a7224 */ /* 0x000fe400078e00ff */
[----:B------:R-:W-:-:S04]  /*0240*/  IMAD R3, R11, 0x40, R2 ;  /* 0x000000400b037824 */ /* 0x000fc800078e0202 */
[----:B---3--:R-:W-:Y:S02]  /*0250*/  IMAD.WIDE R2, R3, 0x4, R8 ;  /* 0x0000000403027825 */ /* 0x008fe400078e0208 */
[----:B------:R-:W1:Y:S04]  /*0260*/  LDC.64 R8, c[0x0][0x228] ;  /* 0x00008a00ff087b82 */ /* 0x000e680000000a00 */
[----:B------:R-:W3:Y:S01]  /*0270*/  @P2 LDG.E R10, desc[UR4][R2.64] ;  /* 0x00000004020a2981 */ /* 0x000ee2000c1e1900 */
[----:B-1----:R-:W-:Y:S01]  /*0280*/  IMAD.WIDE R4, R0, 0x4, R8 ;  /* 0x0000000400047825 */ /* 0x002fe200078e0208 */
[----:B--2---:R-:W-:Y:S02]  /*0290*/  SEL R13, R13, RZ, P3 ;  /* 0x000000ff0d0d7207 */ /* 0x004fe40001800000 */
[----:B----4-:R-:W-:-:S04]  /*02a0*/  SEL R12, R12, RZ, P3 ;  /* 0x000000ff0c0c7207 */ /* 0x010fc80001800000 */
[C---:B------:R-:W-:Y:S01]  /*02b0*/  FSETP.GT.AND P3, PT, R12.reuse, -R13, PT ;  /* 0x8000000d0c00720b */ /* 0x040fe20003f64000 */
[----:B------:R-:W-:Y:S01]  /*02c0*/  FADD R13, R12, R13 ;  /* 0x0000000d0c0d7221 */ /* 0x000fe20000000000 */
[----:B---3--:R-:W-:-:S11]  /*02d0*/  SEL R10, R10, RZ, P2 ;  /* 0x000000ff0a0a7207 */ /* 0x008fd60001000000 */
[----:B------:R-:W-:-:S05]  /*02e0*/  @!P3 FMUL R13, R13, 0.20000000298023223877 ;  /* 0x3e4ccccd0d0db820 */ /* 0x000fca0000400000 */
[----:B------:R-:W-:Y:S01]  /*02f0*/  SEL R13, R10, R13, !P1 ;  /* 0x0000000d0a0d7207 */ /* 0x000fe20004800000 */
[----:B------:R-:W-:Y:S06]  /*0300*/  @P0 EXIT ;  /* 0x000000000000094d */ /* 0x000fec0003800000 */
[----:B------:R-:W-:Y:S01]  /*0310*/  STG.E desc[UR4][R4.64], R13 ;  /* 0x0000000d04007986 */ /* 0x000fe2000c101904 */
[----:B------:R-:W-:Y:S05]  /*0320*/  EXIT ;  /* 0x000000000000794d */ /* 0x000fea0003800000 */
.L_x_0:
[----:B------:R-:W-:-:S00]  /*0330*/  BRA `(.L_x_0) ;  /* 0xfffffffc00fc7947 */ /* 0x000fc0000383ffff */
[----:B------:R-:W-:-:S00]  /*0340*/  NOP ;  /* 0x0000000000007918 */ /* 0x000fc00000000000 */
        /* <DEDUP_REMOVED lines=11> */
.L_x_1:


//--------------------- .nv.constant0.triton_poi_fused_cat_0 --------------------------
	.section	.nv.constant0.triton_poi_fused_cat_0,"a",@progbits
	.sectionflags	@""
	.align	4
.nv.constant0.triton_poi_fused_cat_0:
	.zero		564
